//
// Generated by NVIDIA NVVM Compiler
//
// Compiler Build ID: CL-36424714
// Cuda compilation tools, release 13.0, V13.0.88
// Based on NVVM 20.0.0
//

.version 9.0
.target sm_100
.address_size 64

	// .globl	_Z9quickhullP5PointS0_i

.visible .entry _Z9quickhullP5PointS0_i(
	.param .u64 .ptr .align 1 _Z9quickhullP5PointS0_i_param_0,
	.param .u64 .ptr .align 1 _Z9quickhullP5PointS0_i_param_1,
	.param .u32 _Z9quickhullP5PointS0_i_param_2
)
{


	ret;

}


// ===== COMPILED SASS (sm_100) =====

	.target	sm_100

	.elftype	@"ET_EXEC"


//--------------------- .note.nv.tkinfo           --------------------------
	.section	.note.nv.tkinfo,"",@"SHT_NOTE"
	.sectionflags	@"SHF_NOTE_NV_TKINFO"
	.tkinfo
        /*0018*/ 	.word	0x00000002
        /*0030*/ 	.string	""
        /*0030*/ 	.string	"ptxas"
        /*0030*/ 	.string	"Cuda compilation tools, release 13.0, V13.0.88"
        /*0030*/ 	.string	"Build cuda_13.0.r13.0/compiler.36424714_0"
        /*0030*/ 	.string	"-arch sm_100 -m 64 "



//--------------------- .note.nv.cuinfo           --------------------------
	.section	.note.nv.cuinfo,"",@"SHT_NOTE"
	.sectionflags	@"SHF_NOTE_NV_CUINFO"
        /*0018*/ 	.short	0x0002
        /*001a*/ 	.short	0x0064
        /*001c*/ 	.short	0x0082
	.zero		2


//--------------------- .nv.info                  --------------------------
	.section	.nv.info,"",@"SHT_CUDA_INFO"
	.align	4


	//----- nvinfo : EIATTR_REGCOUNT
	.align		4
        /*0000*/ 	.byte	0x04, 0x2f
        /*0002*/ 	.short	(.L_1 - .L_0)
	.align		4
.L_0:
        /*0004*/ 	.word	index@(_Z9quickhullP5PointS0_i)
        /*0008*/ 	.word	0x00000004


	//----- nvinfo : EIATTR_FRAME_SIZE
	.align		4
.L_1:
        /*000c*/ 	.byte	0x04, 0x11
        /*000e*/ 	.short	(.L_3 - .L_2)
	.align		4
.L_2:
        /*0010*/ 	.word	index@(_Z9quickhullP5PointS0_i)
        /*0014*/ 	.word	0x00000000


	//----- nvinfo : EIATTR_MIN_STACK_SIZE
	.align		4
.L_3:
        /*0018*/ 	.byte	0x04, 0x12
        /*001a*/ 	.short	(.L_5 - .L_4)
	.align		4
.L_4:
        /*001c*/ 	.word	index@(_Z9quickhullP5PointS0_i)
        /*0020*/ 	.word	0x00000000
.L_5:


//--------------------- .nv.compat                --------------------------
	.section	.nv.compat,"",@"SHT_CUDA_COMPAT_INFO"
	.align	4
        /*0000*/ 	.byte	0x02, 0x09, 0x00, 0x00, 0x02, 0x02, 0x01, 0x00, 0x02, 0x05, 0x05, 0x00, 0x03, 0x07, 0x01, 0x01
        /*0010*/ 	.byte	0x02, 0x03, 0x00, 0x00, 0x02, 0x06, 0x01, 0x00, 0x04, 0x0b, 0x08, 0x00, 0x09, 0x00, 0x00, 0x00
        /*0020*/ 	.byte	0x00, 0x00, 0x00, 0x00


//--------------------- .nv.info._Z9quickhullP5PointS0_i --------------------------
	.section	.nv.info._Z9quickhullP5PointS0_i,"",@"SHT_CUDA_INFO"
	.sectionflags	@""
	.align	4


	//----- nvinfo : EIATTR_CUDA_API_VERSION
	.align		4
        /*0000*/ 	.byte	0x04, 0x37
        /*0002*/ 	.short	(.L_7 - .L_6)
.L_6:
        /*0004*/ 	.word	0x00000082


	//----- nvinfo : EIATTR_KPARAM_INFO
	.align		4
.L_7:
        /*0008*/ 	.byte	0x04, 0x17
        /*000a*/ 	.short	(.L_9 - .L_8)
.L_8:
        /*000c*/ 	.word	0x00000000
        /*0010*/ 	.short	0x0002
        /*0012*/ 	.short	0x0010
        /*0014*/ 	.byte	0x00, 0xf0, 0x11, 0x00


	//----- nvinfo : EIATTR_KPARAM_INFO
	.align		4
.L_9:
        /*0018*/ 	.byte	0x04, 0x17
        /*001a*/ 	.short	(.L_11 - .L_10)
.L_10:
        /*001c*/ 	.word	0x00000000
        /*0020*/ 	.short	0x0001
        /*0022*/ 	.short	0x0008
        /*0024*/ 	.byte	0x00, 0xf5, 0x21, 0x00


	//----- nvinfo : EIATTR_KPARAM_INFO
	.align		4
.L_11:
        /*0028*/ 	.byte	0x04, 0x17
        /*002a*/ 	.short	(.L_13 - .L_12)
.L_12:
        /*002c*/ 	.word	0x00000000
        /*0030*/ 	.short	0x0000
        /*0032*/ 	.short	0x0000
        /*0034*/ 	.byte	0x00, 0xf5, 0x21, 0x00


	//----- nvinfo : EIATTR_SPARSE_MMA_MASK
	.align		4
.L_13:
        /*0038*/ 	.byte	0x03, 0x50
        /*003a*/ 	.short	0x0000


	//----- nvinfo : EIATTR_MAXREG_COUNT
	.align		4
        /*003c*/ 	.byte	0x03, 0x1b
        /*003e*/ 	.short	0x00ff


	//----- nvinfo : EIATTR_MERCURY_ISA_VERSION
	.align		4
        /*0040*/ 	.byte	0x03, 0x5f
        /*0042*/ 	.short	0x0101


	//----- nvinfo : EIATTR_VRC_CTA_INIT_COUNT
	.align		4
        /*0044*/ 	.byte	0x02, 0x4a
	.zero		1
	.zero		1


	//----- nvinfo : EIATTR_EXIT_INSTR_OFFSETS
	.align		4
        /*0048*/ 	.byte	0x04, 0x1c
        /*004a*/ 	.short	(.L_15 - .L_14)


	//   ....[0]....
.L_14:
        /*004c*/ 	.word	0x00000010


	//----- nvinfo : EIATTR_CBANK_PARAM_SIZE
	.align		4
.L_15:
        /*0050*/ 	.byte	0x03, 0x19
        /*0052*/ 	.short	0x0014


	//----- nvinfo : EIATTR_PARAM_CBANK
	.align		4
        /*0054*/ 	.byte	0x04, 0x0a
        /*0056*/ 	.short	(.L_17 - .L_16)
	.align		4
.L_16:
        /*0058*/ 	.word	index@(.nv.constant0._Z9quickhullP5PointS0_i)
        /*005c*/ 	.short	0x0380
        /*005e*/ 	.short	0x0014


	//----- nvinfo : EIATTR_SW_WAR
	.align		4
.L_17:
        /*0060*/ 	.byte	0x04, 0x36
        /*0062*/ 	.short	(.L_19 - .L_18)
.L_18:
        /*0064*/ 	.word	0x00000008
.L_19:


//--------------------- .nv.callgraph             --------------------------
	.section	.nv.callgraph,"",@"SHT_CUDA_CALLGRAPH"
	.align	4
	.sectionentsize	8
	.align		4
        /*0000*/ 	.word	0x00000000
	.align		4
        /*0004*/ 	.word	0xffffffff
	.align		4
        /*0008*/ 	.word	0x00000000
	.align		4
        /*000c*/ 	.word	0xfffffffe
	.align		4
        /*0010*/ 	.word	0x00000000
	.align		4
        /*0014*/ 	.word	0xfffffffd
	.align		4
        /*0018*/ 	.word	0x00000000
	.align		4
        /*001c*/ 	.word	0xfffffffc


//--------------------- .text._Z9quickhullP5PointS0_i --------------------------
	.section	.text._Z9quickhullP5PointS0_i,"ax",@progbits
	.align	128
        .global         _Z9quickhullP5PointS0_i
        .type           _Z9quickhullP5PointS0_i,@function
        .size           _Z9quickhullP5PointS0_i,(.L_x_1 - _Z9quickhullP5PointS0_i)
        .other          _Z9quickhullP5PointS0_i,@"STO_CUDA_ENTRY STV_DEFAULT"
_Z9quickhullP5PointS0_i:
.text._Z9quickhullP5PointS0_i:
[----:B------:R-:W-:Y:S01]  /*0000*/  LDC R1, c[0x0][0x37c] ;  /* 0x0000df00ff017b82 */ /* 0x000fe20000000800 */
[----:B------:R-:W-:Y:S05]  /*0010*/  EXIT ;  /* 0x000000000000794d */ /* 0x000fea0003800000 */
.L_x_0:
[----:B------:R-:W-:-:S00]  /*0020*/  BRA `(.L_x_0) ;  /* 0xfffffffc00fc7947 */ /* 0x000fc0000383ffff */
[----:B------:R-:W-:-:S00]  /*0030*/  NOP ;  /* 0x0000000000007918 */ /* 0x000fc00000000000 */
        /* <DEDUP_REMOVED lines=12> */
.L_x_1:


//--------------------- .nv.shared.reserved.0     --------------------------
	.section	.nv.shared.reserved.0,"aw",@nobits
	.weak		__nv_reservedSMEM_offset_0_alias
	.size		__nv_reservedSMEM_offset_0_alias, 0, 64
	.other		__nv_reservedSMEM_offset_0_alias,@"STO_CUDA_RESERVED_SHARED STV_DEFAULT"
__nv_reservedSMEM_offset_0_alias:
	.zero		0
	.zero		64


//--------------------- .nv.constant0._Z9quickhullP5PointS0_i --------------------------
	.section	.nv.constant0._Z9quickhullP5PointS0_i,"a",@progbits
	.sectionflags	@""
	.align	4
.nv.constant0._Z9quickhullP5PointS0_i:
	.zero		916


//--------------------- SYMBOLS --------------------------

	.type		.nv.reservedSmem.offset0,@object
	.size		.nv.reservedSmem.offset0,0x4
